//
// Generated by NVIDIA NVVM Compiler
//
// Compiler Build ID: CL-36424714
// Cuda compilation tools, release 13.0, V13.0.88
// Based on NVVM 20.0.0
//

.version 9.0
.target sm_100
.address_size 64

	// .globl	_Z13matMultKernelPfS_S_i
// _ZZ13matMultKernelPfS_S_iE3Mds has been demoted
// _ZZ13matMultKernelPfS_S_iE3Nds has been demoted

.visible .entry _Z13matMultKernelPfS_S_i(
	.param .u64 .ptr .align 1 _Z13matMultKernelPfS_S_i_param_0,
	.param .u64 .ptr .align 1 _Z13matMultKernelPfS_S_i_param_1,
	.param .u64 .ptr .align 1 _Z13matMultKernelPfS_S_i_param_2,
	.param .u32 _Z13matMultKernelPfS_S_i_param_3
)
{
	.reg .pred 	%p<9>;
	.reg .b32 	%r<40>;
	.reg .b32 	%f<111>;
	.reg .b64 	%rd<13>;
	// demoted variable
	.shared .align 4 .b8 _ZZ13matMultKernelPfS_S_iE3Mds[4096];
	// demoted variable
	.shared .align 4 .b8 _ZZ13matMultKernelPfS_S_iE3Nds[4096];
	ld.param.u64 	%rd4, [_Z13matMultKernelPfS_S_i_param_0];
	ld.param.u64 	%rd5, [_Z13matMultKernelPfS_S_i_param_1];
	ld.param.u64 	%rd6, [_Z13matMultKernelPfS_S_i_param_2];
	ld.param.u32 	%r22, [_Z13matMultKernelPfS_S_i_param_3];
	mov.u32 	%r23, %ctaid.x;
	mov.u32 	%r24, %ctaid.y;
	mov.u32 	%r1, %tid.x;
	mov.u32 	%r37, %tid.y;
	shl.b32 	%r25, %r24, 5;
	add.s32 	%r3, %r25, %r37;
	shl.b32 	%r4, %r23, 5;
	add.s32 	%r5, %r4, %r1;
	setp.lt.s32 	%p2, %r22, 1;
	mov.f32 	%f110, 0f00000000;
	@%p2 bra 	$L__BB0_7;
	add.s32 	%r26, %r22, 31;
	shr.u32 	%r27, %r26, 5;
	max.u32 	%r28, %r3, %r5;
	setp.lt.u32 	%p1, %r28, %r22;
	shl.b32 	%r29, %r37, 7;
	mov.u32 	%r30, _ZZ13matMultKernelPfS_S_iE3Mds;
	add.s32 	%r6, %r30, %r29;
	shl.b32 	%r31, %r1, 2;
	add.s32 	%r7, %r6, %r31;
	mov.u32 	%r32, _ZZ13matMultKernelPfS_S_iE3Nds;
	add.s32 	%r9, %r32, %r31;
	add.s32 	%r8, %r9, %r29;
	neg.s32 	%r39, %r27;
	mad.lo.s32 	%r33, %r37, %r22, %r1;
	add.s32 	%r38, %r33, %r4;
	shl.b32 	%r12, %r22, 5;
	mad.lo.s32 	%r36, %r22, %r3, %r1;
	cvta.to.global.u64 	%rd1, %rd4;
	cvta.to.global.u64 	%rd2, %rd5;
	mov.f32 	%f110, 0f00000000;
	not.pred 	%p3, %p1;
$L__BB0_2:
	mul.wide.s32 	%rd7, %r36, 4;
	add.s64 	%rd3, %rd1, %rd7;
	mov.f32 	%f108, 0f00000000;
	@%p3 bra 	$L__BB0_4;
	ld.global.f32 	%f108, [%rd3];
$L__BB0_4:
	setp.ge.u32 	%p4, %r5, %r22;
	st.shared.f32 	[%r7], %f108;
	setp.ge.s32 	%p5, %r37, %r22;
	mov.f32 	%f109, 0f00000000;
	or.pred  	%p6, %p5, %p4;
	@%p6 bra 	$L__BB0_6;
	mul.wide.u32 	%rd8, %r38, 4;
	add.s64 	%rd9, %rd2, %rd8;
	ld.global.f32 	%f109, [%rd9];
$L__BB0_6:
	st.shared.f32 	[%r8], %f109;
	bar.sync 	0;
	ld.shared.f32 	%f12, [%r6];
	ld.shared.f32 	%f13, [%r9];
	fma.rn.f32 	%f14, %f12, %f13, %f110;
	ld.shared.f32 	%f15, [%r6+4];
	ld.shared.f32 	%f16, [%r9+128];
	fma.rn.f32 	%f17, %f15, %f16, %f14;
	ld.shared.f32 	%f18, [%r6+8];
	ld.shared.f32 	%f19, [%r9+256];
	fma.rn.f32 	%f20, %f18, %f19, %f17;
	ld.shared.f32 	%f21, [%r6+12];
	ld.shared.f32 	%f22, [%r9+384];
	fma.rn.f32 	%f23, %f21, %f22, %f20;
	ld.shared.f32 	%f24, [%r6+16];
	ld.shared.f32 	%f25, [%r9+512];
	fma.rn.f32 	%f26, %f24, %f25, %f23;
	ld.shared.f32 	%f27, [%r6+20];
	ld.shared.f32 	%f28, [%r9+640];
	fma.rn.f32 	%f29, %f27, %f28, %f26;
	ld.shared.f32 	%f30, [%r6+24];
	ld.shared.f32 	%f31, [%r9+768];
	fma.rn.f32 	%f32, %f30, %f31, %f29;
	ld.shared.f32 	%f33, [%r6+28];
	ld.shared.f32 	%f34, [%r9+896];
	fma.rn.f32 	%f35, %f33, %f34, %f32;
	ld.shared.f32 	%f36, [%r6+32];
	ld.shared.f32 	%f37, [%r9+1024];
	fma.rn.f32 	%f38, %f36, %f37, %f35;
	ld.shared.f32 	%f39, [%r6+36];
	ld.shared.f32 	%f40, [%r9+1152];
	fma.rn.f32 	%f41, %f39, %f40, %f38;
	ld.shared.f32 	%f42, [%r6+40];
	ld.shared.f32 	%f43, [%r9+1280];
	fma.rn.f32 	%f44, %f42, %f43, %f41;
	ld.shared.f32 	%f45, [%r6+44];
	ld.shared.f32 	%f46, [%r9+1408];
	fma.rn.f32 	%f47, %f45, %f46, %f44;
	ld.shared.f32 	%f48, [%r6+48];
	ld.shared.f32 	%f49, [%r9+1536];
	fma.rn.f32 	%f50, %f48, %f49, %f47;
	ld.shared.f32 	%f51, [%r6+52];
	ld.shared.f32 	%f52, [%r9+1664];
	fma.rn.f32 	%f53, %f51, %f52, %f50;
	ld.shared.f32 	%f54, [%r6+56];
	ld.shared.f32 	%f55, [%r9+1792];
	fma.rn.f32 	%f56, %f54, %f55, %f53;
	ld.shared.f32 	%f57, [%r6+60];
	ld.shared.f32 	%f58, [%r9+1920];
	fma.rn.f32 	%f59, %f57, %f58, %f56;
	ld.shared.f32 	%f60, [%r6+64];
	ld.shared.f32 	%f61, [%r9+2048];
	fma.rn.f32 	%f62, %f60, %f61, %f59;
	ld.shared.f32 	%f63, [%r6+68];
	ld.shared.f32 	%f64, [%r9+2176];
	fma.rn.f32 	%f65, %f63, %f64, %f62;
	ld.shared.f32 	%f66, [%r6+72];
	ld.shared.f32 	%f67, [%r9+2304];
	fma.rn.f32 	%f68, %f66, %f67, %f65;
	ld.shared.f32 	%f69, [%r6+76];
	ld.shared.f32 	%f70, [%r9+2432];
	fma.rn.f32 	%f71, %f69, %f70, %f68;
	ld.shared.f32 	%f72, [%r6+80];
	ld.shared.f32 	%f73, [%r9+2560];
	fma.rn.f32 	%f74, %f72, %f73, %f71;
	ld.shared.f32 	%f75, [%r6+84];
	ld.shared.f32 	%f76, [%r9+2688];
	fma.rn.f32 	%f77, %f75, %f76, %f74;
	ld.shared.f32 	%f78, [%r6+88];
	ld.shared.f32 	%f79, [%r9+2816];
	fma.rn.f32 	%f80, %f78, %f79, %f77;
	ld.shared.f32 	%f81, [%r6+92];
	ld.shared.f32 	%f82, [%r9+2944];
	fma.rn.f32 	%f83, %f81, %f82, %f80;
	ld.shared.f32 	%f84, [%r6+96];
	ld.shared.f32 	%f85, [%r9+3072];
	fma.rn.f32 	%f86, %f84, %f85, %f83;
	ld.shared.f32 	%f87, [%r6+100];
	ld.shared.f32 	%f88, [%r9+3200];
	fma.rn.f32 	%f89, %f87, %f88, %f86;
	ld.shared.f32 	%f90, [%r6+104];
	ld.shared.f32 	%f91, [%r9+3328];
	fma.rn.f32 	%f92, %f90, %f91, %f89;
	ld.shared.f32 	%f93, [%r6+108];
	ld.shared.f32 	%f94, [%r9+3456];
	fma.rn.f32 	%f95, %f93, %f94, %f92;
	ld.shared.f32 	%f96, [%r6+112];
	ld.shared.f32 	%f97, [%r9+3584];
	fma.rn.f32 	%f98, %f96, %f97, %f95;
	ld.shared.f32 	%f99, [%r6+116];
	ld.shared.f32 	%f100, [%r9+3712];
	fma.rn.f32 	%f101, %f99, %f100, %f98;
	ld.shared.f32 	%f102, [%r6+120];
	ld.shared.f32 	%f103, [%r9+3840];
	fma.rn.f32 	%f104, %f102, %f103, %f101;
	ld.shared.f32 	%f105, [%r6+124];
	ld.shared.f32 	%f106, [%r9+3968];
	fma.rn.f32 	%f110, %f105, %f106, %f104;
	bar.sync 	0;
	add.s32 	%r39, %r39, 1;
	setp.ne.s32 	%p7, %r39, 0;
	add.s32 	%r38, %r38, %r12;
	add.s32 	%r37, %r37, 32;
	add.s32 	%r36, %r36, 32;
	@%p7 bra 	$L__BB0_2;
$L__BB0_7:
	max.s32 	%r34, %r3, %r5;
	setp.ge.s32 	%p8, %r34, %r22;
	@%p8 bra 	$L__BB0_9;
	mad.lo.s32 	%r35, %r22, %r3, %r5;
	cvta.to.global.u64 	%rd10, %rd6;
	mul.wide.u32 	%rd11, %r35, 4;
	add.s64 	%rd12, %rd10, %rd11;
	st.global.f32 	[%rd12], %f110;
$L__BB0_9:
	ret;

}


// ===== COMPILED SASS (sm_100) =====

	.target	sm_100

	.elftype	@"ET_EXEC"


//--------------------- .note.nv.tkinfo           --------------------------
	.section	.note.nv.tkinfo,"",@"SHT_NOTE"
	.sectionflags	@"SHF_NOTE_NV_TKINFO"
	.tkinfo
        /*0018*/ 	.word	0x00000002
        /*0030*/ 	.string	""
        /*0030*/ 	.string	"ptxas"
        /*0030*/ 	.string	"Cuda compilation tools, release 13.0, V13.0.88"
        /*0030*/ 	.string	"Build cuda_13.0.r13.0/compiler.36424714_0"
        /*0030*/ 	.string	"-arch sm_100 -m 64 "



//--------------------- .note.nv.cuinfo           --------------------------
	.section	.note.nv.cuinfo,"",@"SHT_NOTE"
	.sectionflags	@"SHF_NOTE_NV_CUINFO"
        /*0018*/ 	.short	0x0002
        /*001a*/ 	.short	0x0064
        /*001c*/ 	.short	0x0082
	.zero		2


//--------------------- .nv.info                  --------------------------
	.section	.nv.info,"",@"SHT_CUDA_INFO"
	.align	4


	//----- nvinfo : EIATTR_REGCOUNT
	.align		4
        /*0000*/ 	.byte	0x04, 0x2f
        /*0002*/ 	.short	(.L_1 - .L_0)
	.align		4
.L_0:
        /*0004*/ 	.word	index@(_Z13matMultKernelPfS_S_i)
        /*0008*/ 	.word	0x00000020


	//----- nvinfo : EIATTR_FRAME_SIZE
	.align		4
.L_1:
        /*000c*/ 	.byte	0x04, 0x11
        /*000e*/ 	.short	(.L_3 - .L_2)
	.align		4
.L_2:
        /*0010*/ 	.word	index@(_Z13matMultKernelPfS_S_i)
        /*0014*/ 	.word	0x00000000


	//----- nvinfo : EIATTR_MIN_STACK_SIZE
	.align		4
.L_3:
        /*0018*/ 	.byte	0x04, 0x12
        /*001a*/ 	.short	(.L_5 - .L_4)
	.align		4
.L_4:
        /*001c*/ 	.word	index@(_Z13matMultKernelPfS_S_i)
        /*0020*/ 	.word	0x00000000
.L_5:


//--------------------- .nv.compat                --------------------------
	.section	.nv.compat,"",@"SHT_CUDA_COMPAT_INFO"
	.align	4
        /*0000*/ 	.byte	0x02, 0x09, 0x00, 0x00, 0x02, 0x02, 0x01, 0x00, 0x02, 0x05, 0x05, 0x00, 0x03, 0x07, 0x01, 0x01
        /*0010*/ 	.byte	0x02, 0x03, 0x00, 0x00, 0x02, 0x06, 0x01, 0x00, 0x04, 0x0b, 0x08, 0x00, 0x09, 0x00, 0x00, 0x00
        /*0020*/ 	.byte	0x00, 0x00, 0x00, 0x00


//--------------------- .nv.info._Z13matMultKernelPfS_S_i --------------------------
	.section	.nv.info._Z13matMultKernelPfS_S_i,"",@"SHT_CUDA_INFO"
	.sectionflags	@""
	.align	4


	//----- nvinfo : EIATTR_CUDA_API_VERSION
	.align		4
        /*0000*/ 	.byte	0x04, 0x37
        /*0002*/ 	.short	(.L_7 - .L_6)
.L_6:
        /*0004*/ 	.word	0x00000082


	//----- nvinfo : EIATTR_KPARAM_INFO
	.align		4
.L_7:
        /*0008*/ 	.byte	0x04, 0x17
        /*000a*/ 	.short	(.L_9 - .L_8)
.L_8:
        /*000c*/ 	.word	0x00000000
        /*0010*/ 	.short	0x0003
        /*0012*/ 	.short	0x0018
        /*0014*/ 	.byte	0x00, 0xf0, 0x11, 0x00


	//----- nvinfo : EIATTR_KPARAM_INFO
	.align		4
.L_9:
        /*0018*/ 	.byte	0x04, 0x17
        /*001a*/ 	.short	(.L_11 - .L_10)
.L_10:
        /*001c*/ 	.word	0x00000000
        /*0020*/ 	.short	0x0002
        /*0022*/ 	.short	0x0010
        /*0024*/ 	.byte	0x00, 0xf5, 0x21, 0x00


	//----- nvinfo : EIATTR_KPARAM_INFO
	.align		4
.L_11:
        /*0028*/ 	.byte	0x04, 0x17
        /*002a*/ 	.short	(.L_13 - .L_12)
.L_12:
        /*002c*/ 	.word	0x00000000
        /*0030*/ 	.short	0x0001
        /*0032*/ 	.short	0x0008
        /*0034*/ 	.byte	0x00, 0xf5, 0x21, 0x00


	//----- nvinfo : EIATTR_KPARAM_INFO
	.align		4
.L_13:
        /*0038*/ 	.byte	0x04, 0x17
        /*003a*/ 	.short	(.L_15 - .L_14)
.L_14:
        /*003c*/ 	.word	0x00000000
        /*0040*/ 	.short	0x0000
        /*0042*/ 	.short	0x0000
        /*0044*/ 	.byte	0x00, 0xf5, 0x21, 0x00


	//----- nvinfo : EIATTR_SPARSE_MMA_MASK
	.align		4
.L_15:
        /*0048*/ 	.byte	0x03, 0x50
        /*004a*/ 	.short	0x0000


	//----- nvinfo : EIATTR_MAXREG_COUNT
	.align		4
        /*004c*/ 	.byte	0x03, 0x1b
        /*004e*/ 	.short	0x00ff


	//----- nvinfo : EIATTR_NUM_BARRIERS
	.align		4
        /*0050*/ 	.byte	0x02, 0x4c
        /*0052*/ 	.byte	0x01
	.zero		1


	//----- nvinfo : EIATTR_MERCURY_ISA_VERSION
	.align		4
        /*0054*/ 	.byte	0x03, 0x5f
        /*0056*/ 	.short	0x0101


	//----- nvinfo : EIATTR_VRC_CTA_INIT_COUNT
	.align		4
        /*0058*/ 	.byte	0x02, 0x4a
	.zero		1
	.zero		1


	//----- nvinfo : EIATTR_EXIT_INSTR_OFFSETS
	.align		4
        /*005c*/ 	.byte	0x04, 0x1c
        /*005e*/ 	.short	(.L_17 - .L_16)


	//   ....[0]....
.L_16:
        /*0060*/ 	.word	0x000007f0


	//   ....[1]....
        /*0064*/ 	.word	0x00000840


	//----- nvinfo : EIATTR_CBANK_PARAM_SIZE
	.align		4
.L_17:
        /*0068*/ 	.byte	0x03, 0x19
        /*006a*/ 	.short	0x001c


	//----- nvinfo : EIATTR_PARAM_CBANK
	.align		4
        /*006c*/ 	.byte	0x04, 0x0a
        /*006e*/ 	.short	(.L_19 - .L_18)
	.align		4
.L_18:
        /*0070*/ 	.word	index@(.nv.constant0._Z13matMultKernelPfS_S_i)
        /*0074*/ 	.short	0x0380
        /*0076*/ 	.short	0x001c


	//----- nvinfo : EIATTR_SW_WAR
	.align		4
.L_19:
        /*0078*/ 	.byte	0x04, 0x36
        /*007a*/ 	.short	(.L_21 - .L_20)
.L_20:
        /*007c*/ 	.word	0x00000008
.L_21:


//--------------------- .nv.callgraph             --------------------------
	.section	.nv.callgraph,"",@"SHT_CUDA_CALLGRAPH"
	.align	4
	.sectionentsize	8
	.align		4
        /*0000*/ 	.word	0x00000000
	.align		4
        /*0004*/ 	.word	0xffffffff
	.align		4
        /*0008*/ 	.word	0x00000000
	.align		4
        /*000c*/ 	.word	0xfffffffe
	.align		4
        /*0010*/ 	.word	0x00000000
	.align		4
        /*0014*/ 	.word	0xfffffffd
	.align		4
        /*0018*/ 	.word	0x00000000
	.align		4
        /*001c*/ 	.word	0xfffffffc


//--------------------- .text._Z13matMultKernelPfS_S_i --------------------------
	.section	.text._Z13matMultKernelPfS_S_i,"ax",@progbits
	.align	128
        .global         _Z13matMultKernelPfS_S_i
        .type           _Z13matMultKernelPfS_S_i,@function
        .size           _Z13matMultKernelPfS_S_i,(.L_x_3 - _Z13matMultKernelPfS_S_i)
        .other          _Z13matMultKernelPfS_S_i,@"STO_CUDA_ENTRY STV_DEFAULT"
_Z13matMultKernelPfS_S_i:
.text._Z13matMultKernelPfS_S_i:
[----:B------:R-:W-:Y:S01]  /*0000*/  LDC R1, c[0x0][0x37c] ;  /* 0x0000df00ff017b82 */ /* 0x000fe20000000800 */
[----:B------:R-:W0:Y:S01]  /*0010*/  LDCU UR4, c[0x0][0x398] ;  /* 0x00007300ff0477ac */ /* 0x000e220008000800 */
[----:B------:R-:W1:Y:S01]  /*0020*/  S2R R19, SR_CTAID.Y ;  /* 0x0000000000137919 */ /* 0x000e620000002600 */
[----:B------:R-:W-:Y:S01]  /*0030*/  HFMA2 R21, -RZ, RZ, 0, 0 ;  /* 0x00000000ff157431 */ /* 0x000fe200000001ff */
[----:B------:R-:W2:Y:S01]  /*0040*/  LDCU.64 UR8, c[0x0][0x358] ;  /* 0x00006b00ff0877ac */ /* 0x000ea20008000a00 */
[----:B------:R-:W1:Y:S01]  /*0050*/  S2R R18, SR_TID.Y ;  /* 0x0000000000127919 */ /* 0x000e620000002200 */
[----:B------:R-:W3:Y:S01]  /*0060*/  S2R R3, SR_CTAID.X ;  /* 0x0000000000037919 */ /* 0x000ee20000002500 */
[----:B------:R-:W3:Y:S01]  /*0070*/  S2R R8, SR_TID.X ;  /* 0x0000000000087919 */ /* 0x000ee20000002100 */
[----:B0-----:R-:W-:-:S04]  /*0080*/  MOV R5, UR4 ;  /* 0x0000000400057c02 */ /* 0x001fc80008000f00 */
[----:B------:R-:W-:Y:S02]  /*0090*/  ISETP.GE.AND P0, PT, R5, 0x1, PT ;  /* 0x000000010500780c */ /* 0x000fe40003f06270 */
[----:B-1----:R-:W-:Y:S02]  /*00a0*/  LEA R19, R19, R18, 0x5 ;  /* 0x0000001213137211 */ /* 0x002fe400078e28ff */
[----:B---3--:R-:W-:-:S09]  /*00b0*/  LEA R20, R3, R8, 0x5 ;  /* 0x0000000803147211 */ /* 0x008fd200078e28ff */
[----:B--2---:R-:W-:Y:S05]  /*00c0*/  @!P0 BRA `(.L_x_0) ;  /* 0x0000000400c08947 */ /* 0x004fea0003800000 */
[----:B------:R-:W0:Y:S01]  /*00d0*/  S2UR UR6, SR_CgaCtaId ;  /* 0x00000000000679c3 */ /* 0x000e220000008800 */
[----:B------:R-:W-:Y:S01]  /*00e0*/  UMOV UR4, 0x400 ;  /* 0x0000040000047882 */ /* 0x000fe20000000000 */
[-CC-:B------:R-:W-:Y:S01]  /*00f0*/  IMAD R16, R18, R5.reuse, R8.reuse ;  /* 0x0000000512107224 */ /* 0x180fe200078e0208 */
[----:B------:R-:W-:Y:S01]  /*0100*/  UIADD3 UR5, UPT, UPT, UR4, 0x1000, URZ ;  /* 0x0000100004057890 */ /* 0x000fe2000fffe0ff */
[----:B------:R-:W-:Y:S01]  /*0110*/  IADD3 R2, PT, PT, R5, 0x1f, RZ ;  /* 0x0000001f05027810 */ /* 0x000fe20007ffe0ff */
[C---:B------:R-:W-:Y:S01]  /*0120*/  IMAD R6, R19.reuse, R5, R8 ;  /* 0x0000000513067224 */ /* 0x040fe200078e0208 */
[----:B------:R-:W-:Y:S02]  /*0130*/  VIMNMX.U32 R4, PT, PT, R19, R20, !PT ;  /* 0x0000001413047248 */ /* 0x000fe40007fe0000 */
[----:B------:R-:W1:Y:S01]  /*0140*/  LDC R0, c[0x0][0x398] ;  /* 0x0000e600ff007b82 */ /* 0x000e620000000800 */
[----:B------:R-:W-:Y:S02]  /*0150*/  LEA R16, R3, R16, 0x5 ;  /* 0x0000001003107211 */ /* 0x000fe400078e28ff */
[----:B------:R-:W-:-:S02]  /*0160*/  SHF.R.U32.HI R2, RZ, 0x5, R2 ;  /* 0x00000005ff027819 */ /* 0x000fc40000011602 */
[----:B------:R-:W-:Y:S02]  /*0170*/  ISETP.GE.U32.AND P1, PT, R4, R5, PT ;  /* 0x000000050400720c */ /* 0x000fe40003f26070 */
[----:B------:R-:W-:Y:S01]  /*0180*/  IADD3 R7, PT, PT, -R2, RZ, RZ ;  /* 0x000000ff02077210 */ /* 0x000fe20007ffe1ff */
[----:B------:R-:W2:Y:S01]  /*0190*/  LDC.64 R22, c[0x0][0x380] ;  /* 0x0000e000ff167b82 */ /* 0x000ea20000000a00 */
[----:B------:R-:W-:Y:S01]  /*01a0*/  MOV R21, RZ ;  /* 0x000000ff00157202 */ /* 0x000fe20000000f00 */
[----:B0-----:R-:W-:Y:S02]  /*01b0*/  ULEA UR4, UR6, UR4, 0x18 ;  /* 0x0000000406047291 */ /* 0x001fe4000f8ec0ff */
[----:B------:R-:W-:-:S04]  /*01c0*/  ULEA UR5, UR6, UR5, 0x18 ;  /* 0x0000000506057291 */ /* 0x000fc8000f8ec0ff */
[----:B------:R-:W-:Y:S02]  /*01d0*/  LEA R3, R18, UR4, 0x7 ;  /* 0x0000000412037c11 */ /* 0x000fe4000f8e38ff */
[C---:B------:R-:W-:Y:S02]  /*01e0*/  LEA R17, R8.reuse, UR5, 0x2 ;  /* 0x0000000508117c11 */ /* 0x040fe4000f8e10ff */
[----:B------:R-:W-:Y:S02]  /*01f0*/  LEA R4, R8, R3, 0x2 ;  /* 0x0000000308047211 */ /* 0x000fe400078e10ff */
[----:B------:R-:W-:-:S07]  /*0200*/  LEA R2, R18, R17, 0x7 ;  /* 0x0000001112027211 */ /* 0x000fce00078e38ff */
.L_x_1:
[----:B-1----:R-:W-:Y:S01]  /*0210*/  MOV R5, R0 ;  /* 0x0000000000057202 */ /* 0x002fe20000000f00 */
[----:B------:R-:W-:Y:S01]  /*0220*/  HFMA2 R27, -RZ, RZ, 0, 0 ;  /* 0x00000000ff1b7431 */ /* 0x000fe200000001ff */
[----:B------:R-:W-:Y:S01]  /*0230*/  MOV R29, RZ ;  /* 0x000000ff001d7202 */ /* 0x000fe20000000f00 */
[----:B--2---:R-:W-:Y:S01]  /*0240*/  IMAD.WIDE R8, R6, 0x4, R22 ;  /* 0x0000000406087825 */ /* 0x004fe200078e0216 */
[----:B------:R-:W-:-:S04]  /*0250*/  ISETP.GE.U32.AND P0, PT, R20, R5, PT ;  /* 0x000000051400720c */ /* 0x000fc80003f06070 */
[----:B------:R-:W-:Y:S01]  /*0260*/  ISETP.GE.OR P0, PT, R18, R5, P0 ;  /* 0x000000051200720c */ /* 0x000fe20000706670 */
[----:B------:R-:W2:-:S12]  /*0270*/  @!P1 LDG.E R27, desc[UR8][R8.64] ;  /* 0x00000008081b9981 */ /* 0x000e98000c1e1900 */
[----:B------:R-:W0:Y:S02]  /*0280*/  @!P0 LDC.64 R10, c[0x0][0x388] ;  /* 0x0000e200ff0a8b82 */ /* 0x000e240000000a00 */
[----:B0-----:R-:W-:-:S05]  /*0290*/  @!P0 IMAD.WIDE.U32 R10, R16, 0x4, R10 ;  /* 0x00000004100a8825 */ /* 0x001fca00078e000a */
[----:B------:R-:W3:Y:S04]  /*02a0*/  @!P0 LDG.E R29, desc[UR8][R10.64] ;  /* 0x000000080a1d8981 */ /* 0x000ee8000c1e1900 */
[----:B--2---:R-:W-:Y:S04]  /*02b0*/  STS [R4], R27 ;  /* 0x0000001b04007388 */ /* 0x004fe80000000800 */
[----:B---3--:R-:W-:Y:S01]  /*02c0*/  STS [R2], R29 ;  /* 0x0000001d02007388 */ /* 0x008fe20000000800 */
[----:B------:R-:W-:Y:S06]  /*02d0*/  BAR.SYNC.DEFER_BLOCKING 0x0 ;  /* 0x0000000000007b1d */ /* 0x000fec0000010000 */
[----:B------:R-:W-:Y:S04]  /*02e0*/  LDS R24, [R17] ;  /* 0x0000000011187984 */ /* 0x000fe80000000800 */
[----:B------:R-:W0:Y:S04]  /*02f0*/  LDS.128 R12, [R3] ;  /* 0x00000000030c7984 */ /* 0x000e280000000c00 */
[----:B------:R-:W1:Y:S04]  /*0300*/  LDS R26, [R17+0x80] ;  /* 0x00008000111a7984 */ /* 0x000e680000000800 */
[----:B------:R-:W2:Y:S04]  /*0310*/  LDS R25, [R17+0x100] ;  /* 0x0001000011197984 */ /* 0x000ea80000000800 */
[----:B------:R-:W-:Y:S01]  /*0320*/  LDS.128 R8, [R3+0x10] ;  /* 0x0000100003087984 */ /* 0x000fe20000000c00 */
[----:B0-----:R-:W-:-:S03]  /*0330*/  FFMA R12, R12, R24, R21 ;  /* 0x000000180c0c7223 */ /* 0x001fc60000000015 */
[----:B------:R-:W0:Y:S01]  /*0340*/  LDS R21, [R17+0x180] ;  /* 0x0001800011157984 */ /* 0x000e220000000800 */
[----:B-1----:R-:W-:-:S03]  /*0350*/  FFMA R26, R26, R13, R12 ;  /* 0x0000000d1a1a7223 */ /* 0x002fc6000000000c */
[----:B------:R-:W1:Y:S04]  /*0360*/  LDS R13, [R17+0x200] ;  /* 0x00020000110d7984 */ /* 0x000e680000000800 */
[----:B------:R-:W3:Y:S01]  /*0370*/  LDS R12, [R17+0x280] ;  /* 0x00028000110c7984 */ /* 0x000ee20000000800 */
[----:B--2---:R-:W-:-:S03]  /*0380*/  FFMA R14, R25, R14, R26 ;  /* 0x0000000e190e7223 */ /* 0x004fc6000000001a */
[----:B------:R-:W-:Y:S01]  /*0390*/  LDS R25, [R17+0x380] ;  /* 0x0003800011197984 */ /* 0x000fe20000000800 */
[----:B0-----:R-:W-:-:S03]  /*03a0*/  FFMA R15, R21, R15, R14 ;  /* 0x0000000f150f7223 */ /* 0x001fc6000000000e */
[----:B------:R-:W0:Y:S01]  /*03b0*/  LDS R21, [R17+0x300] ;  /* 0x0003000011157984 */ /* 0x000e220000000800 */
[----:B-1----:R-:W-:-:S03]  /*03c0*/  FFMA R13, R8, R13, R15 ;  /* 0x0000000d080d7223 */ /* 0x002fc6000000000f */
[----:B------:R-:W-:Y:S01]  /*03d0*/  LDS R8, [R17+0x480] ;  /* 0x0004800011087984 */ /* 0x000fe20000000800 */
[----:B---3--:R-:W-:-:S03]  /*03e0*/  FFMA R24, R12, R9, R13 ;  /* 0x000000090c187223 */ /* 0x008fc6000000000d */
[----:B------:R-:W-:Y:S04]  /*03f0*/  LDS R9, [R17+0x400] ;  /* 0x0004000011097984 */ /* 0x000fe80000000800 */
[----:B------:R-:W1:Y:S01]  /*0400*/  LDS.128 R12, [R3+0x20] ;  /* 0x00002000030c7984 */ /* 0x000e620000000c00 */
[----:B0-----:R-:W-:-:S03]  /*0410*/  FFMA R10, R21, R10, R24 ;  /* 0x0000000a150a7223 */ /* 0x001fc60000000018 */
[----:B------:R-:W0:Y:S01]  /*0420*/  LDS R21, [R17+0x500] ;  /* 0x0005000011157984 */ /* 0x000e220000000800 */
[----:B------:R-:W-:-:S03]  /*0430*/  FFMA R11, R25, R11, R10 ;  /* 0x0000000b190b7223 */ /* 0x000fc6000000000a */
[----:B------:R-:W2:Y:S01]  /*0440*/  LDS R25, [R17+0x580] ;  /* 0x0005800011197984 */ /* 0x000ea20000000800 */
[----:B-1----:R-:W-:-:S03]  /*0450*/  FFMA R9, R12, R9, R11 ;  /* 0x000000090c097223 */ /* 0x002fc6000000000b */
[----:B------:R-:W-:Y:S01]  /*0460*/  LDS R12, [R17+0x680] ;  /* 0x00068000110c7984 */ /* 0x000fe20000000800 */
[----:B------:R-:W-:-:S03]  /*0470*/  FFMA R24, R8, R13, R9 ;  /* 0x0000000d08187223 */ /* 0x000fc60000000009 */
[----:B------:R-:W-:Y:S04]  /*0480*/  LDS R13, [R17+0x600] ;  /* 0x00060000110d7984 */ /* 0x000fe80000000800 */
[----:B------:R-:W1:Y:S01]  /*0490*/  LDS.128 R8, [R3+0x30] ;  /* 0x0000300003087984 */ /* 0x000e620000000c00 */
[----:B0-----:R-:W-:-:S03]  /*04a0*/  FFMA R14, R21, R14, R24 ;  /* 0x0000000e150e7223 */ /* 0x001fc60000000018 */
[----:B------:R-:W0:Y:S01]  /*04b0*/  LDS R21, [R17+0x700] ;  /* 0x0007000011157984 */ /* 0x000e220000000800 */
[----:B--2---:R-:W-:-:S03]  /*04c0*/  FFMA R15, R25, R15, R14 ;  /* 0x0000000f190f7223 */ /* 0x004fc6000000000e */
        /* <DEDUP_REMOVED lines=16> */
[----:B------:R-:W-:Y:S01]  /*05d0*/  LDS R24, [R17+0xc80] ;  /* 0x000c800011187984 */ /* 0x000fe20000000800 */
[----:B--2---:R-:W-:-:S03]  /*05e0*/  FFMA R15, R25, R15, R14 ;  /* 0x0000000f190f7223 */ /* 0x004fc6000000000e */
[----:B------:R-:W0:Y:S04]  /*05f0*/  LDS R25, [R17+0xb00] ;  /* 0x000b000011197984 */ /* 0x000e280000000800 */
[----:B------:R-:W-:Y:S01]  /*0600*/  LDS R21, [R17+0xd00] ;  /* 0x000d000011157984 */ /* 0x000fe20000000800 */
[----:B-1----:R-:W-:-:S03]  /*0610*/  FFMA R13, R8, R13, R15 ;  /* 0x0000000d080d7223 */ /* 0x002fc6000000000f */
[----:B------:R-:W1:Y:S01]  /*0620*/  LDS R8, [R17+0xb80] ;  /* 0x000b800011087984 */ /* 0x000e620000000800 */
[----:B------:R-:W-:-:S03]  /*0630*/  FFMA R26, R12, R9, R13 ;  /* 0x000000090c1a7223 */ /* 0x000fc6000000000d */
[----:B------:R-:W-:Y:S04]  /*0640*/  LDS R9, [R17+0xc00] ;  /* 0x000c000011097984 */ /* 0x000fe80000000800 */
[----:B------:R-:W2:Y:S01]  /*0650*/  LDS.128 R12, [R3+0x60] ;  /* 0x00006000030c7984 */ /* 0x000ea20000000c00 */
[----:B0-----:R-:W-:-:S04]  /*0660*/  FFMA R25, R25, R10, R26 ;  /* 0x0000000a19197223 */ /* 0x001fc8000000001a */
[----:B-1----:R-:W-:Y:S02]  /*0670*/  FFMA R11, R8, R11, R25 ;  /* 0x0000000b080b7223 */ /* 0x002fe40000000019 */
[----:B------:R-:W-:Y:S02]  /*0680*/  LDS R25, [R17+0xf80] ;  /* 0x000f800011197984 */ /* 0x000fe40000000800 */
[----:B--2---:R-:W-:Y:S02]  /*0690*/  FFMA R9, R12, R9, R11 ;  /* 0x000000090c097223 */ /* 0x004fe4000000000b */
[----:B------:R-:W0:Y:S02]  /*06a0*/  LDS R12, [R17+0xd80] ;  /* 0x000d8000110c7984 */ /* 0x000e240000000800 */
[----:B------:R-:W-:Y:S02]  /*06b0*/  FFMA R26, R24, R13, R9 ;  /* 0x0000000d181a7223 */ /* 0x000fe40000000009 */
[----:B------:R-:W-:Y:S04]  /*06c0*/  LDS R13, [R17+0xe00] ;  /* 0x000e0000110d7984 */ /* 0x000fe80000000800 */
[----:B------:R-:W1:Y:S01]  /*06d0*/  LDS.128 R8, [R3+0x70] ;  /* 0x0000700003087984 */ /* 0x000e620000000c00 */
[----:B------:R-:W-:-:S03]  /*06e0*/  FFMA R21, R21, R14, R26 ;  /* 0x0000000e15157223 */ /* 0x000fc6000000001a */
[----:B------:R-:W2:Y:S04]  /*06f0*/  LDS R24, [R17+0xe80] ;  /* 0x000e800011187984 */ /* 0x000ea80000000800 */
[----:B------:R-:W3:Y:S01]  /*0700*/  LDS R14, [R17+0xf00] ;  /* 0x000f0000110e7984 */ /* 0x000ee20000000800 */
[----:B------:R-:W-:Y:S01]  /*0710*/  IADD3 R7, PT, PT, R7, 0x1, RZ ;  /* 0x0000000107077810 */ /* 0x000fe20007ffe0ff */
[----:B------:R-:W-:Y:S03]  /*0720*/  BAR.SYNC.DEFER_BLOCKING 0x0 ;  /* 0x0000000000007b1d */ /* 0x000fe60000010000 */
[----:B------:R-:W-:Y:S02]  /*0730*/  ISETP.NE.AND P0, PT, R7, RZ, PT ;  /* 0x000000ff0700720c */ /* 0x000fe40003f05270 */
[----:B------:R-:W-:Y:S01]  /*0740*/  IADD3 R6, PT, PT, R6, 0x20, RZ ;  /* 0x0000002006067810 */ /* 0x000fe20007ffe0ff */
[----:B0-----:R-:W-:-:S04]  /*0750*/  FFMA R15, R12, R15, R21 ;  /* 0x0000000f0c0f7223 */ /* 0x001fc80000000015 */
[----:B-1----:R-:W-:-:S04]  /*0760*/  FFMA R13, R8, R13, R15 ;  /* 0x0000000d080d7223 */ /* 0x002fc8000000000f */
[----:B--2---:R-:W-:-:S04]  /*0770*/  FFMA R9, R24, R9, R13 ;  /* 0x0000000918097223 */ /* 0x004fc8000000000d */
[----:B---3--:R-:W-:Y:S01]  /*0780*/  FFMA R10, R14, R10, R9 ;  /* 0x0000000a0e0a7223 */ /* 0x008fe20000000009 */
[----:B------:R-:W-:Y:S02]  /*0790*/  IADD3 R18, PT, PT, R18, 0x20, RZ ;  /* 0x0000002012127810 */ /* 0x000fe40007ffe0ff */
[----:B------:R-:W-:Y:S01]  /*07a0*/  LEA R16, R5, R16, 0x5 ;  /* 0x0000001005107211 */ /* 0x000fe200078e28ff */
[----:B------:R-:W-:Y:S01]  /*07b0*/  FFMA R21, R25, R11, R10 ;  /* 0x0000000b19157223 */ /* 0x000fe2000000000a */
[----:B------:R-:W-:Y:S06]  /*07c0*/  @P0 BRA `(.L_x_1) ;  /* 0xfffffff800900947 */ /* 0x000fec000383ffff */
.L_x_0:
[----:B------:R-:W-:-:S04]  /*07d0*/  VIMNMX R0, PT, PT, R19, R20, !PT ;  /* 0x0000001413007248 */ /* 0x000fc80007fe0100 */
[----:B------:R-:W-:-:S13]  /*07e0*/  ISETP.GE.AND P0, PT, R0, R5, PT ;  /* 0x000000050000720c */ /* 0x000fda0003f06270 */
[----:B------:R-:W-:Y:S05]  /*07f0*/  @P0 EXIT ;  /* 0x000000000000094d */ /* 0x000fea0003800000 */
[----:B------:R-:W0:Y:S01]  /*0800*/  LDC.64 R2, c[0x0][0x390] ;  /* 0x0000e400ff027b82 */ /* 0x000e220000000a00 */
[----:B------:R-:W-:-:S04]  /*0810*/  IMAD R5, R19, R5, R20 ;  /* 0x0000000513057224 */ /* 0x000fc800078e0214 */
[----:B0-----:R-:W-:-:S05]  /*0820*/  IMAD.WIDE.U32 R2, R5, 0x4, R2 ;  /* 0x0000000405027825 */ /* 0x001fca00078e0002 */
[----:B------:R-:W-:Y:S01]  /*0830*/  STG.E desc[UR8][R2.64], R21 ;  /* 0x0000001502007986 */ /* 0x000fe2000c101908 */
[----:B------:R-:W-:Y:S05]  /*0840*/  EXIT ;  /* 0x000000000000794d */ /* 0x000fea0003800000 */
.L_x_2:
[----:B------:R-:W-:-:S00]  /*0850*/  BRA `(.L_x_2) ;  /* 0xfffffffc00fc7947 */ /* 0x000fc0000383ffff */
[----:B------:R-:W-:-:S00]  /*0860*/  NOP ;  /* 0x0000000000007918 */ /* 0x000fc00000000000 */
        /* <DEDUP_REMOVED lines=9> */
.L_x_3:


//--------------------- .nv.shared._Z13matMultKernelPfS_S_i --------------------------
	.section	.nv.shared._Z13matMultKernelPfS_S_i,"aw",@nobits
	.sectionflags	@""
	.align	4
.nv.shared._Z13matMultKernelPfS_S_i:
	.zero		9216


//--------------------- .nv.shared.reserved.0     --------------------------
	.section	.nv.shared.reserved.0,"aw",@nobits
	.weak		__nv_reservedSMEM_offset_0_alias
	.size		__nv_reservedSMEM_offset_0_alias, 0, 64
	.other		__nv_reservedSMEM_offset_0_alias,@"STO_CUDA_RESERVED_SHARED STV_DEFAULT"
__nv_reservedSMEM_offset_0_alias:
	.zero		0
	.zero		64


//--------------------- .nv.constant0._Z13matMultKernelPfS_S_i --------------------------
	.section	.nv.constant0._Z13matMultKernelPfS_S_i,"a",@progbits
	.sectionflags	@""
	.align	4
.nv.constant0._Z13matMultKernelPfS_S_i:
	.zero		924


//--------------------- SYMBOLS --------------------------

	.type		.nv.reservedSmem.offset0,@object
	.size		.nv.reservedSmem.offset0,0x4
	.type		.nv.reservedSmem.cap,@object
	.size		.nv.reservedSmem.cap,0x4
